//
// Generated by NVIDIA NVVM Compiler
//
// Compiler Build ID: CL-36424714
// Cuda compilation tools, release 13.0, V13.0.88
// Based on NVVM 20.0.0
//

.version 9.0
.target sm_100
.address_size 64

	// .globl	_Z13processPointsP5PointPiS1_i
// _ZZ13processPointsP5PointPiS1_iE8shared_x has been demoted

.visible .entry _Z13processPointsP5PointPiS1_i(
	.param .u64 .ptr .align 1 _Z13processPointsP5PointPiS1_i_param_0,
	.param .u64 .ptr .align 1 _Z13processPointsP5PointPiS1_i_param_1,
	.param .u64 .ptr .align 1 _Z13processPointsP5PointPiS1_i_param_2,
	.param .u32 _Z13processPointsP5PointPiS1_i_param_3
)
{
	.reg .pred 	%p<15>;
	.reg .b32 	%r<58>;
	.reg .b64 	%rd<12>;
	// demoted variable
	.shared .align 4 .b8 _ZZ13processPointsP5PointPiS1_iE8shared_x[4096];
	ld.param.u64 	%rd8, [_Z13processPointsP5PointPiS1_i_param_0];
	ld.param.u64 	%rd6, [_Z13processPointsP5PointPiS1_i_param_1];
	ld.param.u64 	%rd7, [_Z13processPointsP5PointPiS1_i_param_2];
	ld.param.u32 	%r27, [_Z13processPointsP5PointPiS1_i_param_3];
	cvta.to.global.u64 	%rd1, %rd8;
	mov.u32 	%r1, %tid.x;
	mov.u32 	%r28, %ctaid.x;
	mov.u32 	%r29, %ntid.x;
	mad.lo.s32 	%r2, %r28, %r29, %r1;
	setp.ge.s32 	%p1, %r2, %r27;
	@%p1 bra 	$L__BB0_14;
	shl.b32 	%r56, %r2, 2;
	setp.le.s32 	%p2, %r27, %r56;
	@%p2 bra 	$L__BB0_4;
	shl.b32 	%r31, %r1, 4;
	mov.u32 	%r32, _ZZ13processPointsP5PointPiS1_iE8shared_x;
	add.s32 	%r48, %r32, %r31;
	mov.b32 	%r50, 1;
	mov.u32 	%r49, %r56;
$L__BB0_3:
	add.s32 	%r33, %r50, -1;
	mul.wide.s32 	%rd9, %r49, 8;
	add.s64 	%rd10, %rd1, %rd9;
	ld.global.u32 	%r34, [%rd10];
	st.shared.u32 	[%r48], %r34;
	setp.lt.u32 	%p3, %r33, 3;
	add.s32 	%r49, %r49, 1;
	setp.lt.s32 	%p4, %r49, %r27;
	and.pred  	%p5, %p3, %p4;
	add.s32 	%r50, %r50, 1;
	add.s32 	%r48, %r48, 4;
	@%p5 bra 	$L__BB0_3;
$L__BB0_4:
	setp.le.s32 	%p6, %r27, %r56;
	bar.sync 	0;
	mov.b32 	%r55, 0;
	@%p6 bra 	$L__BB0_8;
	shl.b32 	%r38, %r1, 4;
	mov.u32 	%r39, _ZZ13processPointsP5PointPiS1_iE8shared_x;
	add.s32 	%r51, %r39, %r38;
	mov.b32 	%r54, 0;
	mov.b32 	%r53, 1;
	mov.u32 	%r52, %r56;
$L__BB0_6:
	add.s32 	%r40, %r53, -1;
	ld.shared.u32 	%r41, [%r51];
	add.s32 	%r54, %r41, %r54;
	setp.lt.u32 	%p7, %r40, 3;
	add.s32 	%r52, %r52, 1;
	setp.lt.s32 	%p8, %r52, %r27;
	and.pred  	%p9, %p7, %p8;
	add.s32 	%r53, %r53, 1;
	add.s32 	%r51, %r51, 4;
	@%p9 bra 	$L__BB0_6;
	sub.s32 	%r42, %r27, %r56;
	min.s32 	%r43, %r42, 4;
	div.s32 	%r55, %r54, %r43;
$L__BB0_8:
	setp.le.s32 	%p10, %r27, %r56;
	@%p10 bra 	$L__BB0_14;
	add.s64 	%rd2, %rd1, 4;
	cvta.to.global.u64 	%rd3, %rd6;
	cvta.to.global.u64 	%rd4, %rd7;
	mov.b32 	%r57, 1;
$L__BB0_10:
	mul.wide.s32 	%rd11, %r56, 8;
	add.s64 	%rd5, %rd2, %rd11;
	ld.global.u32 	%r24, [%rd5];
	setp.le.s32 	%p11, %r24, %r55;
	@%p11 bra 	$L__BB0_12;
	st.global.u32 	[%rd5], %r55;
	atom.global.add.u32 	%r46, [%rd4], 1;
	bra.uni 	$L__BB0_13;
$L__BB0_12:
	atom.global.add.u32 	%r45, [%rd3], %r24;
$L__BB0_13:
	add.s32 	%r47, %r57, -1;
	setp.lt.u32 	%p12, %r47, 3;
	add.s32 	%r56, %r56, 1;
	setp.lt.s32 	%p13, %r56, %r27;
	and.pred  	%p14, %p12, %p13;
	add.s32 	%r57, %r57, 1;
	@%p14 bra 	$L__BB0_10;
$L__BB0_14:
	ret;

}


// ===== COMPILED SASS (sm_100) =====

	.target	sm_100

	.elftype	@"ET_EXEC"


//--------------------- .note.nv.tkinfo           --------------------------
	.section	.note.nv.tkinfo,"",@"SHT_NOTE"
	.sectionflags	@"SHF_NOTE_NV_TKINFO"
	.tkinfo
        /*0018*/ 	.word	0x00000002
        /*0030*/ 	.string	""
        /*0030*/ 	.string	"ptxas"
        /*0030*/ 	.string	"Cuda compilation tools, release 13.0, V13.0.88"
        /*0030*/ 	.string	"Build cuda_13.0.r13.0/compiler.36424714_0"
        /*0030*/ 	.string	"-arch sm_100 -m 64 "



//--------------------- .note.nv.cuinfo           --------------------------
	.section	.note.nv.cuinfo,"",@"SHT_NOTE"
	.sectionflags	@"SHF_NOTE_NV_CUINFO"
        /*0018*/ 	.short	0x0002
        /*001a*/ 	.short	0x0064
        /*001c*/ 	.short	0x0082
	.zero		2


//--------------------- .nv.info                  --------------------------
	.section	.nv.info,"",@"SHT_CUDA_INFO"
	.align	4


	//----- nvinfo : EIATTR_REGCOUNT
	.align		4
        /*0000*/ 	.byte	0x04, 0x2f
        /*0002*/ 	.short	(.L_1 - .L_0)
	.align		4
.L_0:
        /*0004*/ 	.word	index@(_Z13processPointsP5PointPiS1_i)
        /*0008*/ 	.word	0x0000000f


	//----- nvinfo : EIATTR_FRAME_SIZE
	.align		4
.L_1:
        /*000c*/ 	.byte	0x04, 0x11
        /*000e*/ 	.short	(.L_3 - .L_2)
	.align		4
.L_2:
        /*0010*/ 	.word	index@(_Z13processPointsP5PointPiS1_i)
        /*0014*/ 	.word	0x00000000


	//----- nvinfo : EIATTR_MIN_STACK_SIZE
	.align		4
.L_3:
        /*0018*/ 	.byte	0x04, 0x12
        /*001a*/ 	.short	(.L_5 - .L_4)
	.align		4
.L_4:
        /*001c*/ 	.word	index@(_Z13processPointsP5PointPiS1_i)
        /*0020*/ 	.word	0x00000000
.L_5:


//--------------------- .nv.compat                --------------------------
	.section	.nv.compat,"",@"SHT_CUDA_COMPAT_INFO"
	.align	4
        /*0000*/ 	.byte	0x02, 0x09, 0x00, 0x00, 0x02, 0x02, 0x01, 0x00, 0x02, 0x05, 0x05, 0x00, 0x03, 0x07, 0x01, 0x01
        /*0010*/ 	.byte	0x02, 0x03, 0x00, 0x00, 0x02, 0x06, 0x01, 0x00, 0x04, 0x0b, 0x08, 0x00, 0x09, 0x00, 0x00, 0x00
        /*0020*/ 	.byte	0x00, 0x00, 0x00, 0x00


//--------------------- .nv.info._Z13processPointsP5PointPiS1_i --------------------------
	.section	.nv.info._Z13processPointsP5PointPiS1_i,"",@"SHT_CUDA_INFO"
	.sectionflags	@""
	.align	4


	//----- nvinfo : EIATTR_CUDA_API_VERSION
	.align		4
        /*0000*/ 	.byte	0x04, 0x37
        /*0002*/ 	.short	(.L_7 - .L_6)
.L_6:
        /*0004*/ 	.word	0x00000082


	//----- nvinfo : EIATTR_KPARAM_INFO
	.align		4
.L_7:
        /*0008*/ 	.byte	0x04, 0x17
        /*000a*/ 	.short	(.L_9 - .L_8)
.L_8:
        /*000c*/ 	.word	0x00000000
        /*0010*/ 	.short	0x0003
        /*0012*/ 	.short	0x0018
        /*0014*/ 	.byte	0x00, 0xf0, 0x11, 0x00


	//----- nvinfo : EIATTR_KPARAM_INFO
	.align		4
.L_9:
        /*0018*/ 	.byte	0x04, 0x17
        /*001a*/ 	.short	(.L_11 - .L_10)
.L_10:
        /*001c*/ 	.word	0x00000000
        /*0020*/ 	.short	0x0002
        /*0022*/ 	.short	0x0010
        /*0024*/ 	.byte	0x00, 0xf5, 0x21, 0x00


	//----- nvinfo : EIATTR_KPARAM_INFO
	.align		4
.L_11:
        /*0028*/ 	.byte	0x04, 0x17
        /*002a*/ 	.short	(.L_13 - .L_12)
.L_12:
        /*002c*/ 	.word	0x00000000
        /*0030*/ 	.short	0x0001
        /*0032*/ 	.short	0x0008
        /*0034*/ 	.byte	0x00, 0xf5, 0x21, 0x00


	//----- nvinfo : EIATTR_KPARAM_INFO
	.align		4
.L_13:
        /*0038*/ 	.byte	0x04, 0x17
        /*003a*/ 	.short	(.L_15 - .L_14)
.L_14:
        /*003c*/ 	.word	0x00000000
        /*0040*/ 	.short	0x0000
        /*0042*/ 	.short	0x0000
        /*0044*/ 	.byte	0x00, 0xf5, 0x21, 0x00


	//----- nvinfo : EIATTR_SPARSE_MMA_MASK
	.align		4
.L_15:
        /*0048*/ 	.byte	0x03, 0x50
        /*004a*/ 	.short	0x0000


	//----- nvinfo : EIATTR_MAXREG_COUNT
	.align		4
        /*004c*/ 	.byte	0x03, 0x1b
        /*004e*/ 	.short	0x00ff


	//----- nvinfo : EIATTR_NUM_BARRIERS
	.align		4
        /*0050*/ 	.byte	0x02, 0x4c
        /*0052*/ 	.byte	0x01
	.zero		1


	//----- nvinfo : EIATTR_MERCURY_ISA_VERSION
	.align		4
        /*0054*/ 	.byte	0x03, 0x5f
        /*0056*/ 	.short	0x0101


	//----- nvinfo : EIATTR_INT_WARP_WIDE_INSTR_OFFSETS
	.align		4
        /*0058*/ 	.byte	0x04, 0x31
        /*005a*/ 	.short	(.L_17 - .L_16)


	//   ....[0]....
.L_16:
        /*005c*/ 	.word	0x00000630


	//   ....[1]....
        /*0060*/ 	.word	0x000006b0


	//   ....[2]....
        /*0064*/ 	.word	0x000006d0


	//----- nvinfo : EIATTR_VRC_CTA_INIT_COUNT
	.align		4
.L_17:
        /*0068*/ 	.byte	0x02, 0x4a
	.zero		1
	.zero		1


	//----- nvinfo : EIATTR_EXIT_INSTR_OFFSETS
	.align		4
        /*006c*/ 	.byte	0x04, 0x1c
        /*006e*/ 	.short	(.L_19 - .L_18)


	//   ....[0]....
.L_18:
        /*0070*/ 	.word	0x00000070


	//   ....[1]....
        /*0074*/ 	.word	0x00000540


	//   ....[2]....
        /*0078*/ 	.word	0x00000790


	//----- nvinfo : EIATTR_CRS_STACK_SIZE
	.align		4
.L_19:
        /*007c*/ 	.byte	0x04, 0x1e
        /*007e*/ 	.short	(.L_21 - .L_20)
.L_20:
        /*0080*/ 	.word	0x00000000


	//----- nvinfo : EIATTR_CBANK_PARAM_SIZE
	.align		4
.L_21:
        /*0084*/ 	.byte	0x03, 0x19
        /*0086*/ 	.short	0x001c


	//----- nvinfo : EIATTR_PARAM_CBANK
	.align		4
        /*0088*/ 	.byte	0x04, 0x0a
        /*008a*/ 	.short	(.L_23 - .L_22)
	.align		4
.L_22:
        /*008c*/ 	.word	index@(.nv.constant0._Z13processPointsP5PointPiS1_i)
        /*0090*/ 	.short	0x0380
        /*0092*/ 	.short	0x001c


	//----- nvinfo : EIATTR_SW_WAR
	.align		4
.L_23:
        /*0094*/ 	.byte	0x04, 0x36
        /*0096*/ 	.short	(.L_25 - .L_24)
.L_24:
        /*0098*/ 	.word	0x00000008
.L_25:


//--------------------- .nv.callgraph             --------------------------
	.section	.nv.callgraph,"",@"SHT_CUDA_CALLGRAPH"
	.align	4
	.sectionentsize	8
	.align		4
        /*0000*/ 	.word	0x00000000
	.align		4
        /*0004*/ 	.word	0xffffffff
	.align		4
        /*0008*/ 	.word	0x00000000
	.align		4
        /*000c*/ 	.word	0xfffffffe
	.align		4
        /*0010*/ 	.word	0x00000000
	.align		4
        /*0014*/ 	.word	0xfffffffd
	.align		4
        /*0018*/ 	.word	0x00000000
	.align		4
        /*001c*/ 	.word	0xfffffffc


//--------------------- .text._Z13processPointsP5PointPiS1_i --------------------------
	.section	.text._Z13processPointsP5PointPiS1_i,"ax",@progbits
	.align	128
        .global         _Z13processPointsP5PointPiS1_i
        .type           _Z13processPointsP5PointPiS1_i,@function
        .size           _Z13processPointsP5PointPiS1_i,(.L_x_12 - _Z13processPointsP5PointPiS1_i)
        .other          _Z13processPointsP5PointPiS1_i,@"STO_CUDA_ENTRY STV_DEFAULT"
_Z13processPointsP5PointPiS1_i:
.text._Z13processPointsP5PointPiS1_i:
[----:B------:R-:W-:Y:S01]  /*0000*/  LDC R1, c[0x0][0x37c] ;  /* 0x0000df00ff017b82 */ /* 0x000fe20000000800 */
[----:B------:R-:W0:Y:S07]  /*0010*/  S2R R11, SR_TID.X ;  /* 0x00000000000b7919 */ /* 0x000e2e0000002100 */
[----:B------:R-:W0:Y:S08]  /*0020*/  S2UR UR4, SR_CTAID.X ;  /* 0x00000000000479c3 */ /* 0x000e300000002500 */
[----:B------:R-:W0:Y:S08]  /*0030*/  LDC R0, c[0x0][0x360] ;  /* 0x0000d800ff007b82 */ /* 0x000e300000000800 */
[----:B------:R-:W1:Y:S01]  /*0040*/  LDC R3, c[0x0][0x398] ;  /* 0x0000e600ff037b82 */ /* 0x000e620000000800 */
[----:B0-----:R-:W-:-:S05]  /*0050*/  IMAD R0, R0, UR4, R11 ;  /* 0x0000000400007c24 */ /* 0x001fca000f8e020b */
[----:B-1----:R-:W-:-:S13]  /*0060*/  ISETP.GE.AND P0, PT, R0, R3, PT ;  /* 0x000000030000720c */ /* 0x002fda0003f06270 */
[----:B------:R-:W-:Y:S05]  /*0070*/  @P0 EXIT ;  /* 0x000000000000094d */ /* 0x000fea0003800000 */
[----:B------:R-:W-:Y:S01]  /*0080*/  IMAD.SHL.U32 R0, R0, 0x4, RZ ;  /* 0x0000000400007824 */ /* 0x000fe200078e00ff */
[----:B------:R-:W0:Y:S01]  /*0090*/  LDCU.64 UR8, c[0x0][0x358] ;  /* 0x00006b00ff0877ac */ /* 0x000e220008000a00 */
[----:B------:R-:W-:Y:S03]  /*00a0*/  BSSY.RECONVERGENT B0, `(.L_x_0) ;  /* 0x0000014000007945 */ /* 0x000fe60003800200 */
[----:B------:R-:W-:-:S13]  /*00b0*/  ISETP.GE.AND P0, PT, R0, R3, PT ;  /* 0x000000030000720c */ /* 0x000fda0003f06270 */
[----:B------:R-:W-:Y:S05]  /*00c0*/  @P0 BRA `(.L_x_1) ;  /* 0x0000000000440947 */ /* 0x000fea0003800000 */
[----:B------:R-:W1:Y:S01]  /*00d0*/  S2UR UR5, SR_CgaCtaId ;  /* 0x00000000000579c3 */ /* 0x000e620000008800 */
[----:B------:R-:W-:Y:S01]  /*00e0*/  UMOV UR4, 0x400 ;  /* 0x0000040000047882 */ /* 0x000fe20000000000 */
[----:B------:R-:W-:Y:S02]  /*00f0*/  IMAD.MOV.U32 R8, RZ, RZ, 0x1 ;  /* 0x00000001ff087424 */ /* 0x000fe400078e00ff */
[----:B------:R-:W-:-:S04]  /*0100*/  IMAD.MOV.U32 R9, RZ, RZ, R0 ;  /* 0x000000ffff097224 */ /* 0x000fc800078e0000 */
[----:B------:R-:W2:Y:S01]  /*0110*/  LDC.64 R6, c[0x0][0x380] ;  /* 0x0000e000ff067b82 */ /* 0x000ea20000000a00 */
[----:B-1----:R-:W-:-:S06]  /*0120*/  ULEA UR4, UR5, UR4, 0x18 ;  /* 0x0000000405047291 */ /* 0x002fcc000f8ec0ff */
[----:B------:R-:W-:-:S07]  /*0130*/  LEA R2, R11, UR4, 0x4 ;  /* 0x000000040b027c11 */ /* 0x000fce000f8e20ff */
.L_x_2:
[----:B--2---:R-:W-:-:S06]  /*0140*/  IMAD.WIDE R4, R9, 0x8, R6 ;  /* 0x0000000809047825 */ /* 0x004fcc00078e0206 */
[----:B0-----:R-:W2:Y:S01]  /*0150*/  LDG.E R5, desc[UR8][R4.64] ;  /* 0x0000000804057981 */ /* 0x001ea2000c1e1900 */
[----:B------:R-:W-:Y:S01]  /*0160*/  VIADD R9, R9, 0x1 ;  /* 0x0000000109097836 */ /* 0x000fe20000000000 */
[C---:B------:R-:W-:Y:S01]  /*0170*/  IADD3 R10, PT, PT, R8.reuse, -0x1, RZ ;  /* 0xffffffff080a7810 */ /* 0x040fe20007ffe0ff */
[----:B------:R-:W-:-:S03]  /*0180*/  VIADD R8, R8, 0x1 ;  /* 0x0000000108087836 */ /* 0x000fc60000000000 */
[----:B------:R-:W-:Y:S02]  /*0190*/  ISETP.GE.U32.AND P0, PT, R10, 0x3, PT ;  /* 0x000000030a00780c */ /* 0x000fe40003f06070 */
[----:B------:R-:W-:Y:S01]  /*01a0*/  ISETP.LT.AND P1, PT, R9, R3, PT ;  /* 0x000000030900720c */ /* 0x000fe20003f21270 */
[----:B--2---:R0:W-:Y:S02]  /*01b0*/  STS [R2], R5 ;  /* 0x0000000502007388 */ /* 0x0041e40000000800 */
[----:B0-----:R-:W-:-:S10]  /*01c0*/  VIADD R2, R2, 0x4 ;  /* 0x0000000402027836 */ /* 0x001fd40000000000 */
[----:B------:R-:W-:Y:S05]  /*01d0*/  @!P0 BRA P1, `(.L_x_2) ;  /* 0xfffffffc00d88947 */ /* 0x000fea000083ffff */
.L_x_1:
[----:B0-----:R-:W-:Y:S05]  /*01e0*/  BSYNC.RECONVERGENT B0 ;  /* 0x0000000000007941 */ /* 0x001fea0003800200 */
.L_x_0:
[----:B------:R-:W-:Y:S01]  /*01f0*/  BAR.SYNC.DEFER_BLOCKING 0x0 ;  /* 0x0000000000007b1d */ /* 0x000fe20000010000 */
[----:B------:R-:W-:Y:S01]  /*0200*/  ISETP.GE.AND P0, PT, R0, R3, PT ;  /* 0x000000030000720c */ /* 0x000fe20003f06270 */
[----:B------:R-:W-:-:S04]  /*0210*/  HFMA2 R7, -RZ, RZ, 0, 0 ;  /* 0x00000000ff077431 */ /* 0x000fc800000001ff */
[----:B------:R-:W-:Y:S08]  /*0220*/  BSSY.RECONVERGENT B0, `(.L_x_3) ;  /* 0x0000030000007945 */ /* 0x000ff00003800200 */
[----:B------:R-:W-:Y:S05]  /*0230*/  @P0 BRA `(.L_x_4) ;  /* 0x0000000000b80947 */ /* 0x000fea0003800000 */
[----:B------:R-:W0:Y:S01]  /*0240*/  S2UR UR5, SR_CgaCtaId ;  /* 0x00000000000579c3 */ /* 0x000e220000008800 */
[----:B------:R-:W-:Y:S01]  /*0250*/  UMOV UR4, 0x400 ;  /* 0x0000040000047882 */ /* 0x000fe20000000000 */
[----:B------:R-:W-:Y:S01]  /*0260*/  BSSY.RECONVERGENT B1, `(.L_x_5) ;  /* 0x000000f000017945 */ /* 0x000fe20003800200 */
[----:B------:R-:W-:Y:S02]  /*0270*/  IMAD.MOV.U32 R6, RZ, RZ, RZ ;  /* 0x000000ffff067224 */ /* 0x000fe400078e00ff */
[----:B------:R-:W-:Y:S02]  /*0280*/  IMAD.MOV.U32 R4, RZ, RZ, 0x1 ;  /* 0x00000001ff047424 */ /* 0x000fe400078e00ff */
[----:B------:R-:W-:Y:S01]  /*0290*/  IMAD.MOV.U32 R8, RZ, RZ, R0 ;  /* 0x000000ffff087224 */ /* 0x000fe200078e0000 */
[----:B0-----:R-:W-:-:S06]  /*02a0*/  ULEA UR4, UR5, UR4, 0x18 ;  /* 0x0000000405047291 */ /* 0x001fcc000f8ec0ff */
[----:B------:R-:W-:-:S07]  /*02b0*/  LEA R2, R11, UR4, 0x4 ;  /* 0x000000040b027c11 */ /* 0x000fce000f8e20ff */
.L_x_6:
[----:B------:R0:W1:Y:S01]  /*02c0*/  LDS R7, [R2] ;  /* 0x0000000002077984 */ /* 0x0000620000000800 */
[----:B------:R-:W-:Y:S01]  /*02d0*/  VIADD R8, R8, 0x1 ;  /* 0x0000000108087836 */ /* 0x000fe20000000000 */
[C---:B------:R-:W-:Y:S01]  /*02e0*/  IADD3 R5, PT, PT, R4.reuse, -0x1, RZ ;  /* 0xffffffff04057810 */ /* 0x040fe20007ffe0ff */
[----:B------:R-:W-:-:S03]  /*02f0*/  VIADD R4, R4, 0x1 ;  /* 0x0000000104047836 */ /* 0x000fc60000000000 */
[----:B------:R-:W-:Y:S02]  /*0300*/  ISETP.GE.U32.AND P0, PT, R5, 0x3, PT ;  /* 0x000000030500780c */ /* 0x000fe40003f06070 */
[----:B------:R-:W-:Y:S02]  /*0310*/  ISETP.LT.AND P1, PT, R8, R3, PT ;  /* 0x000000030800720c */ /* 0x000fe40003f21270 */
[----:B0-----:R-:W-:Y:S01]  /*0320*/  IADD3 R2, PT, PT, R2, 0x4, RZ ;  /* 0x0000000402027810 */ /* 0x001fe20007ffe0ff */
[----:B-1----:R-:W-:-:S10]  /*0330*/  IMAD.IADD R6, R7, 0x1, R6 ;  /* 0x0000000107067824 */ /* 0x002fd400078e0206 */
[----:B------:R-:W-:Y:S05]  /*0340*/  @!P0 BRA P1, `(.L_x_6) ;  /* 0xfffffffc00dc8947 */ /* 0x000fea000083ffff */
[----:B------:R-:W-:Y:S05]  /*0350*/  BSYNC.RECONVERGENT B1 ;  /* 0x0000000000017941 */ /* 0x000fea0003800200 */
.L_x_5:
[----:B------:R-:W-:Y:S01]  /*0360*/  IMAD.MOV R2, RZ, RZ, -R0 ;  /* 0x000000ffff027224 */ /* 0x000fe200078e0a00 */
[----:B------:R-:W-:-:S04]  /*0370*/  IABS R10, R6 ;  /* 0x00000006000a7213 */ /* 0x000fc80000000000 */
[----:B------:R-:W-:-:S04]  /*0380*/  VIADDMNMX R11, R2, R3, 0x4, PT ;  /* 0x00000004020b7446 */ /* 0x000fc80003800103 */
[-C--:B------:R-:W-:Y:S02]  /*0390*/  IABS R7, R11.reuse ;  /* 0x0000000b00077213 */ /* 0x080fe40000000000 */
[-C--:B------:R-:W-:Y:S02]  /*03a0*/  IABS R12, R11.reuse ;  /* 0x0000000b000c7213 */ /* 0x080fe40000000000 */
[----:B------:R-:W0:Y:S01]  /*03b0*/  I2F.RP R2, R7 ;  /* 0x0000000700027306 */ /* 0x000e220000209400 */
[----:B------:R-:W-:-:S04]  /*03c0*/  LOP3.LUT R6, R6, R11, RZ, 0x3c, !PT ;  /* 0x0000000b06067212 */ /* 0x000fc800078e3cff */
[----:B------:R-:W-:-:S03]  /*03d0*/  ISETP.GE.AND P1, PT, R6, RZ, PT ;  /* 0x000000ff0600720c */ /* 0x000fc60003f26270 */
[----:B0-----:R-:W0:Y:S02]  /*03e0*/  MUFU.RCP R2, R2 ;  /* 0x0000000200027308 */ /* 0x001e240000001000 */
[----:B0-----:R-:W-:Y:S02]  /*03f0*/  VIADD R4, R2, 0xffffffe ;  /* 0x0ffffffe02047836 */ /* 0x001fe40000000000 */
[----:B------:R-:W-:-:S04]  /*0400*/  IMAD.MOV R2, RZ, RZ, -R12 ;  /* 0x000000ffff027224 */ /* 0x000fc800078e0a0c */
[----:B------:R0:W1:Y:S02]  /*0410*/  F2I.FTZ.U32.TRUNC.NTZ R5, R4 ;  /* 0x0000000400057305 */ /* 0x000064000021f000 */
[----:B0-----:R-:W-:Y:S02]  /*0420*/  IMAD.MOV.U32 R4, RZ, RZ, RZ ;  /* 0x000000ffff047224 */ /* 0x001fe400078e00ff */
[----:B-1----:R-:W-:-:S04]  /*0430*/  IMAD.MOV R8, RZ, RZ, -R5 ;  /* 0x000000ffff087224 */ /* 0x002fc800078e0a05 */
[----:B------:R-:W-:Y:S01]  /*0440*/  IMAD R9, R8, R7, RZ ;  /* 0x0000000708097224 */ /* 0x000fe200078e02ff */
[----:B------:R-:W-:-:S03]  /*0450*/  MOV R8, R10 ;  /* 0x0000000a00087202 */ /* 0x000fc60000000f00 */
[----:B------:R-:W-:-:S06]  /*0460*/  IMAD.HI.U32 R5, R5, R9, R4 ;  /* 0x0000000905057227 */ /* 0x000fcc00078e0004 */
[----:B------:R-:W-:-:S04]  /*0470*/  IMAD.HI.U32 R5, R5, R8, RZ ;  /* 0x0000000805057227 */ /* 0x000fc800078e00ff */
[----:B------:R-:W-:-:S05]  /*0480*/  IMAD R2, R5, R2, R8 ;  /* 0x0000000205027224 */ /* 0x000fca00078e0208 */
[----:B------:R-:W-:-:S13]  /*0490*/  ISETP.GT.U32.AND P2, PT, R7, R2, PT ;  /* 0x000000020700720c */ /* 0x000fda0003f44070 */
[----:B------:R-:W-:Y:S01]  /*04a0*/  @!P2 IMAD.IADD R2, R2, 0x1, -R7 ;  /* 0x000000010202a824 */ /* 0x000fe200078e0a07 */
[----:B------:R-:W-:Y:S02]  /*04b0*/  @!P2 IADD3 R5, PT, PT, R5, 0x1, RZ ;  /* 0x000000010505a810 */ /* 0x000fe40007ffe0ff */
[----:B------:R-:W-:Y:S02]  /*04c0*/  ISETP.NE.AND P2, PT, R11, RZ, PT ;  /* 0x000000ff0b00720c */ /* 0x000fe40003f45270 */
[----:B------:R-:W-:-:S13]  /*04d0*/  ISETP.GE.U32.AND P0, PT, R2, R7, PT ;  /* 0x000000070200720c */ /* 0x000fda0003f06070 */
[----:B------:R-:W-:-:S04]  /*04e0*/  @P0 VIADD R5, R5, 0x1 ;  /* 0x0000000105050836 */ /* 0x000fc80000000000 */
[----:B------:R-:W-:Y:S01]  /*04f0*/  @!P1 IMAD.MOV R5, RZ, RZ, -R5 ;  /* 0x000000ffff059224 */ /* 0x000fe200078e0a05 */
[----:B------:R-:W-:-:S04]  /*0500*/  @!P2 LOP3.LUT R5, RZ, R11, RZ, 0x33, !PT ;  /* 0x0000000bff05a212 */ /* 0x000fc800078e33ff */
[----:B------:R-:W-:-:S07]  /*0510*/  MOV R7, R5 ;  /* 0x0000000500077202 */ /* 0x000fce0000000f00 */
.L_x_4:
[----:B------:R-:W-:Y:S05]  /*0520*/  BSYNC.RECONVERGENT B0 ;  /* 0x0000000000007941 */ /* 0x000fea0003800200 */
.L_x_3:
[----:B------:R-:W-:-:S13]  /*0530*/  ISETP.GE.AND P0, PT, R0, R3, PT ;  /* 0x000000030000720c */ /* 0x000fda0003f06270 */
[----:B------:R-:W-:Y:S05]  /*0540*/  @P0 EXIT ;  /* 0x000000000000094d */ /* 0x000fea0003800000 */
[----:B------:R-:W0:Y:S01]  /*0550*/  LDCU.64 UR6, c[0x0][0x380] ;  /* 0x00007000ff0677ac */ /* 0x000e220008000a00 */
[----:B------:R-:W-:Y:S01]  /*0560*/  IMAD.MOV.U32 R8, RZ, RZ, 0x1 ;  /* 0x00000001ff087424 */ /* 0x000fe200078e00ff */
[----:B------:R-:W1:Y:S01]  /*0570*/  LDCU UR10, c[0x0][0x398] ;  /* 0x00007300ff0a77ac */ /* 0x000e620008000800 */
[----:B0-----:R-:W-:-:S04]  /*0580*/  UIADD3 UR5, UP0, UPT, UR6, 0x4, URZ ;  /* 0x0000000406057890 */ /* 0x001fc8000ff1e0ff */
[----:B-1----:R-:W-:-:S12]  /*0590*/  UIADD3.X UR6, UPT, UPT, URZ, UR7, URZ, UP0, !UPT ;  /* 0x00000007ff067290 */ /* 0x002fd800087fe4ff */
.L_x_10:
[----:B------:R-:W-:Y:S01]  /*05a0*/  MOV R3, UR6 ;  /* 0x0000000600037c02 */ /* 0x000fe20008000f00 */
[----:B------:R-:W-:-:S04]  /*05b0*/  IMAD.U32 R2, RZ, RZ, UR5 ;  /* 0x00000005ff027e24 */ /* 0x000fc8000f8e00ff */
[----:B------:R-:W-:-:S05]  /*05c0*/  IMAD.WIDE R4, R0, 0x8, R2 ;  /* 0x0000000800047825 */ /* 0x000fca00078e0202 */
[----:B------:R-:W2:Y:S01]  /*05d0*/  LDG.E R6, desc[UR8][R4.64] ;  /* 0x0000000804067981 */ /* 0x000ea2000c1e1900 */
[----:B------:R-:W-:Y:S01]  /*05e0*/  BSSY.RECONVERGENT B0, `(.L_x_7) ;  /* 0x0000014000007945 */ /* 0x000fe20003800200 */
[----:B--2---:R-:W-:-:S13]  /*05f0*/  ISETP.GT.AND P0, PT, R6, R7, PT ;  /* 0x000000070600720c */ /* 0x004fda0003f04270 */
[----:B------:R-:W-:Y:S05]  /*0600*/  @!P0 BRA `(.L_x_8) ;  /* 0x0000000000248947 */ /* 0x000fea0003800000 */
[----:B------:R-:W0:Y:S01]  /*0610*/  S2R R6, SR_LANEID ;  /* 0x0000000000067919 */ /* 0x000e220000000000 */
[----:B------:R-:W1:Y:S01]  /*0620*/  LDC.64 R2, c[0x0][0x390] ;  /* 0x0000e400ff027b82 */ /* 0x000e620000000a00 */
[----:B------:R-:W-:Y:S02]  /*0630*/  VOTEU.ANY UR4, UPT, PT ;  /* 0x0000000000047886 */ /* 0x000fe400038e0100 */
[----:B------:R-:W-:Y:S02]  /*0640*/  UFLO.U32 UR7, UR4 ;  /* 0x00000004000772bd */ /* 0x000fe400080e0000 */
[----:B------:R-:W1:Y:S01]  /*0650*/  POPC R9, UR4 ;  /* 0x0000000400097d09 */ /* 0x000e620008000000 */
[----:B------:R2:W-:Y:S03]  /*0660*/  STG.E desc[UR8][R4.64], R7 ;  /* 0x0000000704007986 */ /* 0x0005e6000c101908 */
[----:B0-----:R-:W-:-:S13]  /*0670*/  ISETP.EQ.U32.AND P0, PT, R6, UR7, PT ;  /* 0x0000000706007c0c */ /* 0x001fda000bf02070 */
[----:B-1----:R2:W-:Y:S01]  /*0680*/  @P0 REDG.E.ADD.STRONG.GPU desc[UR8][R2.64], R9 ;  /* 0x000000090200098e */ /* 0x0025e2000c12e108 */
[----:B------:R-:W-:Y:S05]  /*0690*/  BRA `(.L_x_9) ;  /* 0x0000000000207947 */ /* 0x000fea0003800000 */
.L_x_8:
[----:B------:R-:W0:Y:S01]  /*06a0*/  S2R R4, SR_LANEID ;  /* 0x0000000000047919 */ /* 0x000e220000000000 */
[----:B------:R-:W1:Y:S08]  /*06b0*/  REDUX.SUM UR7, R6 ;  /* 0x00000000060773c4 */ /* 0x000e70000000c000 */
[----:B------:R-:W2:Y:S01]  /*06c0*/  LDC.64 R2, c[0x0][0x388] ;  /* 0x0000e200ff027b82 */ /* 0x000ea20000000a00 */
[----:B------:R-:W-:-:S02]  /*06d0*/  VOTEU.ANY UR4, UPT, PT ;  /* 0x0000000000047886 */ /* 0x000fc400038e0100 */
[----:B------:R-:W-:Y:S01]  /*06e0*/  UFLO.U32 UR4, UR4 ;  /* 0x00000004000472bd */ /* 0x000fe200080e0000 */
[----:B-1----:R-:W-:-:S05]  /*06f0*/  IMAD.U32 R5, RZ, RZ, UR7 ;  /* 0x00000007ff057e24 */ /* 0x002fca000f8e00ff */
[----:B0-----:R-:W-:-:S13]  /*0700*/  ISETP.EQ.U32.AND P0, PT, R4, UR4, PT ;  /* 0x0000000404007c0c */ /* 0x001fda000bf02070 */
[----:B--2---:R0:W-:Y:S02]  /*0710*/  @P0 REDG.E.ADD.STRONG.GPU desc[UR8][R2.64], R5 ;  /* 0x000000050200098e */ /* 0x0041e4000c12e108 */
.L_x_9:
[----:B------:R-:W-:Y:S05]  /*0720*/  BSYNC.RECONVERGENT B0 ;  /* 0x0000000000007941 */ /* 0x000fea0003800200 */
.L_x_7:
[----:B0-2---:R-:W-:Y:S01]  /*0730*/  VIADD R2, R8, 0xffffffff ;  /* 0xffffffff08027836 */ /* 0x005fe20000000000 */
[----:B------:R-:W-:Y:S01]  /*0740*/  IADD3 R0, PT, PT, R0, 0x1, RZ ;  /* 0x0000000100007810 */ /* 0x000fe20007ffe0ff */
[----:B------:R-:W-:-:S03]  /*0750*/  VIADD R8, R8, 0x1 ;  /* 0x0000000108087836 */ /* 0x000fc60000000000 */
[----:B------:R-:W-:Y:S02]  /*0760*/  ISETP.GE.U32.AND P0, PT, R2, 0x3, PT ;  /* 0x000000030200780c */ /* 0x000fe40003f06070 */
[----:B------:R-:W-:-:S13]  /*0770*/  ISETP.LT.AND P1, PT, R0, UR10, PT ;  /* 0x0000000a00007c0c */ /* 0x000fda000bf21270 */
[----:B------:R-:W-:Y:S05]  /*0780*/  @!P0 BRA P1, `(.L_x_10) ;  /* 0xfffffffc00848947 */ /* 0x000fea000083ffff */
[----:B------:R-:W-:Y:S05]  /*0790*/  EXIT ;  /* 0x000000000000794d */ /* 0x000fea0003800000 */
.L_x_11:
[----:B------:R-:W-:-:S00]  /*07a0*/  BRA `(.L_x_11) ;  /* 0xfffffffc00fc7947 */ /* 0x000fc0000383ffff */
[----:B------:R-:W-:-:S00]  /*07b0*/  NOP ;  /* 0x0000000000007918 */ /* 0x000fc00000000000 */
        /* <DEDUP_REMOVED lines=12> */
.L_x_12:


//--------------------- .nv.shared._Z13processPointsP5PointPiS1_i --------------------------
	.section	.nv.shared._Z13processPointsP5PointPiS1_i,"aw",@nobits
	.sectionflags	@""
	.align	4
.nv.shared._Z13processPointsP5PointPiS1_i:
	.zero		5120


//--------------------- .nv.shared.reserved.0     --------------------------
	.section	.nv.shared.reserved.0,"aw",@nobits
	.weak		__nv_reservedSMEM_offset_0_alias
	.size		__nv_reservedSMEM_offset_0_alias, 0, 64
	.other		__nv_reservedSMEM_offset_0_alias,@"STO_CUDA_RESERVED_SHARED STV_DEFAULT"
__nv_reservedSMEM_offset_0_alias:
	.zero		0
	.zero		64


//--------------------- .nv.constant0._Z13processPointsP5PointPiS1_i --------------------------
	.section	.nv.constant0._Z13processPointsP5PointPiS1_i,"a",@progbits
	.sectionflags	@""
	.align	4
.nv.constant0._Z13processPointsP5PointPiS1_i:
	.zero		924


//--------------------- SYMBOLS --------------------------

	.type		.nv.reservedSmem.offset0,@object
	.size		.nv.reservedSmem.offset0,0x4
	.type		.nv.reservedSmem.cap,@object
	.size		.nv.reservedSmem.cap,0x4
